//
// Generated by NVIDIA NVVM Compiler
//
// Compiler Build ID: CL-36424714
// Cuda compilation tools, release 13.0, V13.0.88
// Based on NVVM 20.0.0
//

.version 9.0
.target sm_100
.address_size 64

	// .globl	_Z13matmul_sharedPiS_S_iii
// _ZZ13matmul_sharedPiS_S_iiiE7sharedA has been demoted
// _ZZ13matmul_sharedPiS_S_iiiE7sharedB has been demoted

.visible .entry _Z13matmul_sharedPiS_S_iii(
	.param .u64 .ptr .align 1 _Z13matmul_sharedPiS_S_iii_param_0,
	.param .u64 .ptr .align 1 _Z13matmul_sharedPiS_S_iii_param_1,
	.param .u64 .ptr .align 1 _Z13matmul_sharedPiS_S_iii_param_2,
	.param .u32 _Z13matmul_sharedPiS_S_iii_param_3,
	.param .u32 _Z13matmul_sharedPiS_S_iii_param_4,
	.param .u32 _Z13matmul_sharedPiS_S_iii_param_5
)
{
	.reg .pred 	%p<39>;
	.reg .b32 	%r<178>;
	.reg .b64 	%rd<24>;
	// demoted variable
	.shared .align 4 .b8 _ZZ13matmul_sharedPiS_S_iiiE7sharedA[16];
	// demoted variable
	.shared .align 4 .b8 _ZZ13matmul_sharedPiS_S_iiiE7sharedB[16];
	ld.param.u64 	%rd6, [_Z13matmul_sharedPiS_S_iii_param_0];
	ld.param.u64 	%rd7, [_Z13matmul_sharedPiS_S_iii_param_1];
	ld.param.u32 	%r82, [_Z13matmul_sharedPiS_S_iii_param_3];
	ld.param.u32 	%r83, [_Z13matmul_sharedPiS_S_iii_param_4];
	ld.param.u32 	%r84, [_Z13matmul_sharedPiS_S_iii_param_5];
	cvta.to.global.u64 	%rd1, %rd7;
	cvta.to.global.u64 	%rd2, %rd6;
	mov.u32 	%r86, %ctaid.y;
	mov.u32 	%r87, %ntid.y;
	mov.u32 	%r1, %tid.y;
	mad.lo.s32 	%r2, %r86, %r87, %r1;
	mov.u32 	%r88, %ctaid.x;
	mov.u32 	%r89, %ntid.x;
	mov.u32 	%r3, %tid.x;
	mad.lo.s32 	%r4, %r88, %r89, %r3;
	setp.lt.s32 	%p1, %r83, 1;
	mov.b32 	%r177, 0;
	@%p1 bra 	$L__BB0_27;
	add.s32 	%r5, %r83, 1;
	shr.u32 	%r92, %r5, 1;
	mul.lo.s32 	%r6, %r83, %r2;
	shl.b32 	%r93, %r1, 3;
	mov.u32 	%r94, _ZZ13matmul_sharedPiS_S_iiiE7sharedA;
	add.s32 	%r7, %r94, %r93;
	shl.b32 	%r95, %r3, 2;
	add.s32 	%r8, %r7, %r95;
	mov.u32 	%r96, _ZZ13matmul_sharedPiS_S_iiiE7sharedB;
	add.s32 	%r10, %r96, %r95;
	add.s32 	%r9, %r10, %r93;
	and.b32  	%r11, %r92, 3;
	setp.lt.u32 	%p2, %r83, 7;
	mov.b32 	%r167, 0;
	mov.u32 	%r177, %r167;
	@%p2 bra 	$L__BB0_20;
	and.b32  	%r99, %r92, 1073741820;
	neg.s32 	%r156, %r99;
	add.s32 	%r100, %r1, 6;
	mad.lo.s32 	%r154, %r84, %r100, %r4;
	add.s32 	%r101, %r1, 4;
	mad.lo.s32 	%r153, %r84, %r101, %r4;
	add.s32 	%r102, %r1, 2;
	mad.lo.s32 	%r152, %r84, %r102, %r4;
	mad.lo.s32 	%r151, %r1, %r84, %r4;
	add.s32 	%r149, %r3, %r6;
	mov.b32 	%r177, 0;
	mov.u32 	%r150, %r3;
	mov.u32 	%r155, %r1;
$L__BB0_3:
	setp.ge.s32 	%p3, %r2, %r82;
	setp.ge.s32 	%p4, %r150, %r83;
	mul.wide.s32 	%rd8, %r149, 4;
	add.s64 	%rd3, %rd2, %rd8;
	mov.b32 	%r158, 0;
	or.pred  	%p5, %p3, %p4;
	@%p5 bra 	$L__BB0_5;
	ld.global.u32 	%r158, [%rd3];
$L__BB0_5:
	setp.ge.s32 	%p6, %r4, %r84;
	st.shared.u32 	[%r8], %r158;
	setp.ge.s32 	%p7, %r155, %r83;
	mov.b32 	%r159, 0;
	or.pred  	%p8, %p6, %p7;
	@%p8 bra 	$L__BB0_7;
	mul.wide.s32 	%rd9, %r151, 4;
	add.s64 	%rd10, %rd1, %rd9;
	ld.global.u32 	%r159, [%rd10];
$L__BB0_7:
	st.shared.u32 	[%r9], %r159;
	bar.sync 	0;
	ld.shared.u32 	%r106, [%r7];
	ld.shared.u32 	%r107, [%r10];
	mad.lo.s32 	%r108, %r107, %r106, %r177;
	ld.shared.u32 	%r109, [%r7+4];
	ld.shared.u32 	%r110, [%r10+8];
	mad.lo.s32 	%r31, %r110, %r109, %r108;
	bar.sync 	0;
	add.s32 	%r111, %r150, 2;
	setp.ge.s32 	%p10, %r111, %r83;
	mov.b32 	%r160, 0;
	or.pred  	%p11, %p3, %p10;
	@%p11 bra 	$L__BB0_9;
	ld.global.u32 	%r160, [%rd3+8];
$L__BB0_9:
	st.shared.u32 	[%r8], %r160;
	add.s32 	%r113, %r155, 2;
	setp.ge.s32 	%p13, %r113, %r83;
	mov.b32 	%r161, 0;
	or.pred  	%p14, %p6, %p13;
	@%p14 bra 	$L__BB0_11;
	mul.wide.s32 	%rd11, %r152, 4;
	add.s64 	%rd12, %rd1, %rd11;
	ld.global.u32 	%r161, [%rd12];
$L__BB0_11:
	st.shared.u32 	[%r9], %r161;
	bar.sync 	0;
	ld.shared.u32 	%r115, [%r7];
	ld.shared.u32 	%r116, [%r10];
	mad.lo.s32 	%r117, %r116, %r115, %r31;
	ld.shared.u32 	%r118, [%r7+4];
	ld.shared.u32 	%r119, [%r10+8];
	mad.lo.s32 	%r36, %r119, %r118, %r117;
	bar.sync 	0;
	add.s32 	%r120, %r150, 4;
	setp.ge.s32 	%p16, %r120, %r83;
	mov.b32 	%r162, 0;
	or.pred  	%p17, %p3, %p16;
	@%p17 bra 	$L__BB0_13;
	ld.global.u32 	%r162, [%rd3+16];
$L__BB0_13:
	st.shared.u32 	[%r8], %r162;
	add.s32 	%r122, %r155, 4;
	setp.ge.s32 	%p19, %r122, %r83;
	mov.b32 	%r163, 0;
	or.pred  	%p20, %p6, %p19;
	@%p20 bra 	$L__BB0_15;
	mul.wide.s32 	%rd13, %r153, 4;
	add.s64 	%rd14, %rd1, %rd13;
	ld.global.u32 	%r163, [%rd14];
$L__BB0_15:
	st.shared.u32 	[%r9], %r163;
	bar.sync 	0;
	ld.shared.u32 	%r124, [%r7];
	ld.shared.u32 	%r125, [%r10];
	mad.lo.s32 	%r126, %r125, %r124, %r36;
	ld.shared.u32 	%r127, [%r7+4];
	ld.shared.u32 	%r128, [%r10+8];
	mad.lo.s32 	%r41, %r128, %r127, %r126;
	bar.sync 	0;
	add.s32 	%r129, %r150, 6;
	setp.ge.s32 	%p22, %r129, %r83;
	mov.b32 	%r164, 0;
	or.pred  	%p23, %p3, %p22;
	@%p23 bra 	$L__BB0_17;
	ld.global.u32 	%r164, [%rd3+24];
$L__BB0_17:
	st.shared.u32 	[%r8], %r164;
	add.s32 	%r131, %r155, 6;
	setp.ge.s32 	%p25, %r131, %r83;
	mov.b32 	%r165, 0;
	or.pred  	%p26, %p6, %p25;
	@%p26 bra 	$L__BB0_19;
	mul.wide.s32 	%rd15, %r154, 4;
	add.s64 	%rd16, %rd1, %rd15;
	ld.global.u32 	%r165, [%rd16];
$L__BB0_19:
	add.s32 	%r132, %r83, 1;
	shr.u32 	%r133, %r132, 1;
	and.b32  	%r167, %r133, 1073741820;
	st.shared.u32 	[%r9], %r165;
	bar.sync 	0;
	ld.shared.u32 	%r134, [%r7];
	ld.shared.u32 	%r135, [%r10];
	mad.lo.s32 	%r136, %r135, %r134, %r41;
	ld.shared.u32 	%r137, [%r7+4];
	ld.shared.u32 	%r138, [%r10+8];
	mad.lo.s32 	%r177, %r138, %r137, %r136;
	bar.sync 	0;
	add.s32 	%r156, %r156, 4;
	add.s32 	%r155, %r155, 8;
	shl.b32 	%r139, %r84, 3;
	add.s32 	%r154, %r154, %r139;
	add.s32 	%r153, %r153, %r139;
	add.s32 	%r152, %r152, %r139;
	add.s32 	%r151, %r151, %r139;
	add.s32 	%r150, %r150, 8;
	add.s32 	%r149, %r149, 8;
	setp.ne.s32 	%p27, %r156, 0;
	@%p27 bra 	$L__BB0_3;
$L__BB0_20:
	setp.eq.s32 	%p28, %r11, 0;
	@%p28 bra 	$L__BB0_27;
	shl.b32 	%r140, %r167, 1;
	add.s32 	%r172, %r1, %r140;
	mad.lo.s32 	%r173, %r84, %r172, %r4;
	shl.b32 	%r61, %r84, 1;
	add.s32 	%r170, %r3, %r140;
	add.s32 	%r171, %r170, %r6;
	neg.s32 	%r169, %r11;
$L__BB0_22:
	.pragma "nounroll";
	setp.ge.s32 	%p29, %r2, %r82;
	mul.wide.s32 	%rd17, %r171, 4;
	add.s64 	%rd4, %rd2, %rd17;
	setp.ge.s32 	%p30, %r170, %r83;
	mov.b32 	%r175, 0;
	or.pred  	%p31, %p29, %p30;
	@%p31 bra 	$L__BB0_24;
	ld.global.u32 	%r175, [%rd4];
$L__BB0_24:
	setp.ge.s32 	%p32, %r4, %r84;
	st.shared.u32 	[%r8], %r175;
	setp.ge.s32 	%p33, %r172, %r83;
	mov.b32 	%r176, 0;
	or.pred  	%p34, %p32, %p33;
	@%p34 bra 	$L__BB0_26;
	mul.wide.s32 	%rd18, %r173, 4;
	add.s64 	%rd19, %rd1, %rd18;
	ld.global.u32 	%r176, [%rd19];
$L__BB0_26:
	st.shared.u32 	[%r9], %r176;
	bar.sync 	0;
	ld.shared.u32 	%r143, [%r7];
	ld.shared.u32 	%r144, [%r10];
	mad.lo.s32 	%r145, %r144, %r143, %r177;
	ld.shared.u32 	%r146, [%r7+4];
	ld.shared.u32 	%r147, [%r10+8];
	mad.lo.s32 	%r177, %r147, %r146, %r145;
	bar.sync 	0;
	add.s32 	%r173, %r173, %r61;
	add.s32 	%r172, %r172, 2;
	add.s32 	%r171, %r171, 2;
	add.s32 	%r170, %r170, 2;
	add.s32 	%r169, %r169, 1;
	setp.ne.s32 	%p35, %r169, 0;
	@%p35 bra 	$L__BB0_22;
$L__BB0_27:
	setp.ge.s32 	%p36, %r2, %r82;
	setp.ge.s32 	%p37, %r4, %r84;
	or.pred  	%p38, %p36, %p37;
	@%p38 bra 	$L__BB0_29;
	ld.param.u64 	%rd23, [_Z13matmul_sharedPiS_S_iii_param_2];
	mad.lo.s32 	%r148, %r84, %r2, %r4;
	cvta.to.global.u64 	%rd20, %rd23;
	mul.wide.s32 	%rd21, %r148, 4;
	add.s64 	%rd22, %rd20, %rd21;
	st.global.u32 	[%rd22], %r177;
$L__BB0_29:
	ret;

}


// ===== COMPILED SASS (sm_100) =====

	.target	sm_100

	.elftype	@"ET_EXEC"


//--------------------- .note.nv.tkinfo           --------------------------
	.section	.note.nv.tkinfo,"",@"SHT_NOTE"
	.sectionflags	@"SHF_NOTE_NV_TKINFO"
	.tkinfo
        /*0018*/ 	.word	0x00000002
        /*0030*/ 	.string	""
        /*0030*/ 	.string	"ptxas"
        /*0030*/ 	.string	"Cuda compilation tools, release 13.0, V13.0.88"
        /*0030*/ 	.string	"Build cuda_13.0.r13.0/compiler.36424714_0"
        /*0030*/ 	.string	"-arch sm_100 -m 64 "



//--------------------- .note.nv.cuinfo           --------------------------
	.section	.note.nv.cuinfo,"",@"SHT_NOTE"
	.sectionflags	@"SHF_NOTE_NV_CUINFO"
        /*0018*/ 	.short	0x0002
        /*001a*/ 	.short	0x0064
        /*001c*/ 	.short	0x0082
	.zero		2


//--------------------- .nv.info                  --------------------------
	.section	.nv.info,"",@"SHT_CUDA_INFO"
	.align	4


	//----- nvinfo : EIATTR_REGCOUNT
	.align		4
        /*0000*/ 	.byte	0x04, 0x2f
        /*0002*/ 	.short	(.L_1 - .L_0)
	.align		4
.L_0:
        /*0004*/ 	.word	index@(_Z13matmul_sharedPiS_S_iii)
        /*0008*/ 	.word	0x00000020


	//----- nvinfo : EIATTR_FRAME_SIZE
	.align		4
.L_1:
        /*000c*/ 	.byte	0x04, 0x11
        /*000e*/ 	.short	(.L_3 - .L_2)
	.align		4
.L_2:
        /*0010*/ 	.word	index@(_Z13matmul_sharedPiS_S_iii)
        /*0014*/ 	.word	0x00000000


	//----- nvinfo : EIATTR_MIN_STACK_SIZE
	.align		4
.L_3:
        /*0018*/ 	.byte	0x04, 0x12
        /*001a*/ 	.short	(.L_5 - .L_4)
	.align		4
.L_4:
        /*001c*/ 	.word	index@(_Z13matmul_sharedPiS_S_iii)
        /*0020*/ 	.word	0x00000000
.L_5:


//--------------------- .nv.compat                --------------------------
	.section	.nv.compat,"",@"SHT_CUDA_COMPAT_INFO"
	.align	4
        /*0000*/ 	.byte	0x02, 0x09, 0x00, 0x00, 0x02, 0x02, 0x01, 0x00, 0x02, 0x05, 0x05, 0x00, 0x03, 0x07, 0x01, 0x01
        /*0010*/ 	.byte	0x02, 0x03, 0x00, 0x00, 0x02, 0x06, 0x01, 0x00, 0x04, 0x0b, 0x08, 0x00, 0x09, 0x00, 0x00, 0x00
        /*0020*/ 	.byte	0x00, 0x00, 0x00, 0x00


//--------------------- .nv.info._Z13matmul_sharedPiS_S_iii --------------------------
	.section	.nv.info._Z13matmul_sharedPiS_S_iii,"",@"SHT_CUDA_INFO"
	.sectionflags	@""
	.align	4


	//----- nvinfo : EIATTR_CUDA_API_VERSION
	.align		4
        /*0000*/ 	.byte	0x04, 0x37
        /*0002*/ 	.short	(.L_7 - .L_6)
.L_6:
        /*0004*/ 	.word	0x00000082


	//----- nvinfo : EIATTR_KPARAM_INFO
	.align		4
.L_7:
        /*0008*/ 	.byte	0x04, 0x17
        /*000a*/ 	.short	(.L_9 - .L_8)
.L_8:
        /*000c*/ 	.word	0x00000000
        /*0010*/ 	.short	0x0005
        /*0012*/ 	.short	0x0020
        /*0014*/ 	.byte	0x00, 0xf0, 0x11, 0x00


	//----- nvinfo : EIATTR_KPARAM_INFO
	.align		4
.L_9:
        /*0018*/ 	.byte	0x04, 0x17
        /*001a*/ 	.short	(.L_11 - .L_10)
.L_10:
        /*001c*/ 	.word	0x00000000
        /*0020*/ 	.short	0x0004
        /*0022*/ 	.short	0x001c
        /*0024*/ 	.byte	0x00, 0xf0, 0x11, 0x00


	//----- nvinfo : EIATTR_KPARAM_INFO
	.align		4
.L_11:
        /*0028*/ 	.byte	0x04, 0x17
        /*002a*/ 	.short	(.L_13 - .L_12)
.L_12:
        /*002c*/ 	.word	0x00000000
        /*0030*/ 	.short	0x0003
        /*0032*/ 	.short	0x0018
        /*0034*/ 	.byte	0x00, 0xf0, 0x11, 0x00


	//----- nvinfo : EIATTR_KPARAM_INFO
	.align		4
.L_13:
        /*0038*/ 	.byte	0x04, 0x17
        /*003a*/ 	.short	(.L_15 - .L_14)
.L_14:
        /*003c*/ 	.word	0x00000000
        /*0040*/ 	.short	0x0002
        /*0042*/ 	.short	0x0010
        /*0044*/ 	.byte	0x00, 0xf5, 0x21, 0x00


	//----- nvinfo : EIATTR_KPARAM_INFO
	.align		4
.L_15:
        /*0048*/ 	.byte	0x04, 0x17
        /*004a*/ 	.short	(.L_17 - .L_16)
.L_16:
        /*004c*/ 	.word	0x00000000
        /*0050*/ 	.short	0x0001
        /*0052*/ 	.short	0x0008
        /*0054*/ 	.byte	0x00, 0xf5, 0x21, 0x00


	//----- nvinfo : EIATTR_KPARAM_INFO
	.align		4
.L_17:
        /*0058*/ 	.byte	0x04, 0x17
        /*005a*/ 	.short	(.L_19 - .L_18)
.L_18:
        /*005c*/ 	.word	0x00000000
        /*0060*/ 	.short	0x0000
        /*0062*/ 	.short	0x0000
        /*0064*/ 	.byte	0x00, 0xf5, 0x21, 0x00


	//----- nvinfo : EIATTR_SPARSE_MMA_MASK
	.align		4
.L_19:
        /*0068*/ 	.byte	0x03, 0x50
        /*006a*/ 	.short	0x0000


	//----- nvinfo : EIATTR_MAXREG_COUNT
	.align		4
        /*006c*/ 	.byte	0x03, 0x1b
        /*006e*/ 	.short	0x00ff


	//----- nvinfo : EIATTR_NUM_BARRIERS
	.align		4
        /*0070*/ 	.byte	0x02, 0x4c
        /*0072*/ 	.byte	0x01
	.zero		1


	//----- nvinfo : EIATTR_MERCURY_ISA_VERSION
	.align		4
        /*0074*/ 	.byte	0x03, 0x5f
        /*0076*/ 	.short	0x0101


	//----- nvinfo : EIATTR_VRC_CTA_INIT_COUNT
	.align		4
        /*0078*/ 	.byte	0x02, 0x4a
	.zero		1
	.zero		1


	//----- nvinfo : EIATTR_EXIT_INSTR_OFFSETS
	.align		4
        /*007c*/ 	.byte	0x04, 0x1c
        /*007e*/ 	.short	(.L_21 - .L_20)


	//   ....[0]....
.L_20:
        /*0080*/ 	.word	0x00000b20


	//   ....[1]....
        /*0084*/ 	.word	0x00000b70


	//----- nvinfo : EIATTR_CBANK_PARAM_SIZE
	.align		4
.L_21:
        /*0088*/ 	.byte	0x03, 0x19
        /*008a*/ 	.short	0x0024


	//----- nvinfo : EIATTR_PARAM_CBANK
	.align		4
        /*008c*/ 	.byte	0x04, 0x0a
        /*008e*/ 	.short	(.L_23 - .L_22)
	.align		4
.L_22:
        /*0090*/ 	.word	index@(.nv.constant0._Z13matmul_sharedPiS_S_iii)
        /*0094*/ 	.short	0x0380
        /*0096*/ 	.short	0x0024


	//----- nvinfo : EIATTR_SW_WAR
	.align		4
.L_23:
        /*0098*/ 	.byte	0x04, 0x36
        /*009a*/ 	.short	(.L_25 - .L_24)
.L_24:
        /*009c*/ 	.word	0x00000008
.L_25:


//--------------------- .nv.callgraph             --------------------------
	.section	.nv.callgraph,"",@"SHT_CUDA_CALLGRAPH"
	.align	4
	.sectionentsize	8
	.align		4
        /*0000*/ 	.word	0x00000000
	.align		4
        /*0004*/ 	.word	0xffffffff
	.align		4
        /*0008*/ 	.word	0x00000000
	.align		4
        /*000c*/ 	.word	0xfffffffe
	.align		4
        /*0010*/ 	.word	0x00000000
	.align		4
        /*0014*/ 	.word	0xfffffffd
	.align		4
        /*0018*/ 	.word	0x00000000
	.align		4
        /*001c*/ 	.word	0xfffffffc


//--------------------- .text._Z13matmul_sharedPiS_S_iii --------------------------
	.section	.text._Z13matmul_sharedPiS_S_iii,"ax",@progbits
	.align	128
        .global         _Z13matmul_sharedPiS_S_iii
        .type           _Z13matmul_sharedPiS_S_iii,@function
        .size           _Z13matmul_sharedPiS_S_iii,(.L_x_5 - _Z13matmul_sharedPiS_S_iii)
        .other          _Z13matmul_sharedPiS_S_iii,@"STO_CUDA_ENTRY STV_DEFAULT"
_Z13matmul_sharedPiS_S_iii:
.text._Z13matmul_sharedPiS_S_iii:
[----:B------:R-:W-:Y:S01]  /*0000*/  LDC R1, c[0x0][0x37c] ;  /* 0x0000df00ff017b82 */ /* 0x000fe20000000800 */
[----:B------:R-:W0:Y:S01]  /*0010*/  S2R R0, SR_TID.Y ;  /* 0x0000000000007919 */ /* 0x000e220000002200 */
[----:B------:R-:W1:Y:S06]  /*0020*/  LDCU UR8, c[0x0][0x39c] ;  /* 0x00007380ff0877ac */ /* 0x000e6c0008000800 */
[----:B------:R-:W0:Y:S01]  /*0030*/  LDC R5, c[0x0][0x364] ;  /* 0x0000d900ff057b82 */ /* 0x000e220000000800 */
[----:B------:R-:W-:Y:S01]  /*0040*/  HFMA2 R23, -RZ, RZ, 0, 0 ;  /* 0x00000000ff177431 */ /* 0x000fe200000001ff */
[----:B------:R-:W2:Y:S01]  /*0050*/  S2R R2, SR_TID.X ;  /* 0x0000000000027919 */ /* 0x000ea20000002100 */
[----:B------:R-:W3:Y:S05]  /*0060*/  LDCU.64 UR10, c[0x0][0x358] ;  /* 0x00006b00ff0a77ac */ /* 0x000eea0008000a00 */
[----:B------:R-:W0:Y:S08]  /*0070*/  S2UR UR4, SR_CTAID.Y ;  /* 0x00000000000479c3 */ /* 0x000e300000002600 */
[----:B------:R-:W2:Y:S01]  /*0080*/  S2UR UR5, SR_CTAID.X ;  /* 0x00000000000579c3 */ /* 0x000ea20000002500 */
[----:B-1----:R-:W-:-:S07]  /*0090*/  UISETP.GE.AND UP0, UPT, UR8, 0x1, UPT ;  /* 0x000000010800788c */ /* 0x002fce000bf06270 */
[----:B------:R-:W2:Y:S01]  /*00a0*/  LDC R3, c[0x0][0x360] ;  /* 0x0000d800ff037b82 */ /* 0x000ea20000000800 */
[----:B0-----:R-:W-:Y:S02]  /*00b0*/  IMAD R5, R5, UR4, R0 ;  /* 0x0000000405057c24 */ /* 0x001fe4000f8e0200 */
[----:B--2---:R-:W-:Y:S01]  /*00c0*/  IMAD R4, R3, UR5, R2 ;  /* 0x0000000503047c24 */ /* 0x004fe2000f8e0202 */
[----:B---3--:R-:W-:Y:S06]  /*00d0*/  BRA.U !UP0, `(.L_x_0) ;  /* 0x0000000908807547 */ /* 0x008fec000b800000 */
[----:B------:R-:W0:Y:S01]  /*00e0*/  S2UR UR7, SR_CgaCtaId ;  /* 0x00000000000779c3 */ /* 0x000e220000008800 */
[----:B------:R-:W-:Y:S01]  /*00f0*/  UMOV UR5, 0x400 ;  /* 0x0000040000057882 */ /* 0x000fe20000000000 */
[----:B------:R-:W-:Y:S01]  /*0100*/  UISETP.GE.U32.AND UP0, UPT, UR8, 0x7, UPT ;  /* 0x000000070800788c */ /* 0x000fe2000bf06070 */
[----:B------:R-:W-:Y:S01]  /*0110*/  IMAD.MOV.U32 R3, RZ, RZ, RZ ;  /* 0x000000ffff037224 */ /* 0x000fe200078e00ff */
[----:B------:R-:W-:Y:S01]  /*0120*/  UIADD3 UR6, UPT, UPT, UR5, 0x10, URZ ;  /* 0x0000001005067890 */ /* 0x000fe2000fffe0ff */
[----:B------:R-:W-:Y:S01]  /*0130*/  MOV R23, RZ ;  /* 0x000000ff00177202 */ /* 0x000fe20000000f00 */
[----:B------:R-:W-:-:S04]  /*0140*/  UIADD3 UR4, UPT, UPT, UR8, 0x1, URZ ;  /* 0x0000000108047890 */ /* 0x000fc8000fffe0ff */
[----:B------:R-:W-:Y:S02]  /*0150*/  USHF.R.U32.HI UR4, URZ, 0x1, UR4 ;  /* 0x00000001ff047899 */ /* 0x000fe40008011604 */
[----:B0-----:R-:W-:Y:S02]  /*0160*/  ULEA UR5, UR7, UR5, 0x18 ;  /* 0x0000000507057291 */ /* 0x001fe4000f8ec0ff */
[----:B------:R-:W-:Y:S02]  /*0170*/  ULEA UR6, UR7, UR6, 0x18 ;  /* 0x0000000607067291 */ /* 0x000fe4000f8ec0ff */
[----:B------:R-:W-:Y:S02]  /*0180*/  ULOP3.LUT UR7, UR4, 0x3, URZ, 0xc0, !UPT ;  /* 0x0000000304077892 */ /* 0x000fe4000f8ec0ff */
[----:B------:R-:W-:Y:S02]  /*0190*/  LEA R7, R0, UR5, 0x3 ;  /* 0x0000000500077c11 */ /* 0x000fe4000f8e18ff */
[----:B------:R-:W-:-:S03]  /*01a0*/  LEA R9, R2, UR6, 0x2 ;  /* 0x0000000602097c11 */ /* 0x000fc6000f8e10ff */
[----:B------:R-:W-:Y:S01]  /*01b0*/  IMAD R6, R2, 0x4, R7 ;  /* 0x0000000402067824 */ /* 0x000fe200078e0207 */
[----:B------:R-:W-:Y:S01]  /*01c0*/  LEA R8, R0, R9, 0x3 ;  /* 0x0000000900087211 */ /* 0x000fe200078e18ff */
[----:B------:R-:W-:Y:S06]  /*01d0*/  BRA.U !UP0, `(.L_x_1) ;  /* 0x0000000508a87547 */ /* 0x000fec000b800000 */
[----:B------:R-:W0:Y:S01]  /*01e0*/  LDC R11, c[0x0][0x3a0] ;  /* 0x0000e800ff0b7b82 */ /* 0x000e220000000800 */
[----:B------:R-:W1:Y:S01]  /*01f0*/  LDCU UR9, c[0x0][0x3a0] ;  /* 0x00007400ff0977ac */ /* 0x000e620008000800 */
[C---:B------:R-:W-:Y:S01]  /*0200*/  IADD3 R17, PT, PT, R0.reuse, 0x4, RZ ;  /* 0x0000000400117810 */ /* 0x040fe20007ffe0ff */
[C---:B------:R-:W-:Y:S01]  /*0210*/  VIADD R15, R0.reuse, 0x6 ;  /* 0x00000006000f7836 */ /* 0x040fe20000000000 */
[----:B------:R-:W-:Y:S01]  /*0220*/  MOV R23, RZ ;  /* 0x000000ff00177202 */ /* 0x000fe20000000f00 */
[----:B------:R-:W2:Y:S01]  /*0230*/  LDCU UR6, c[0x0][0x398] ;  /* 0x00007300ff0677ac */ /* 0x000ea20008000800 */
[----:B------:R-:W-:Y:S01]  /*0240*/  VIADD R19, R0, 0x2 ;  /* 0x0000000200137836 */ /* 0x000fe20000000000 */
[----:B------:R-:W-:Y:S01]  /*0250*/  MOV R10, R0 ;  /* 0x00000000000a7202 */ /* 0x000fe20000000f00 */
[----:B------:R-:W3:Y:S01]  /*0260*/  LDC.64 R12, c[0x0][0x380] ;  /* 0x0000e000ff0c7b82 */ /* 0x000ee20000000a00 */
[----:B------:R-:W-:Y:S01]  /*0270*/  ULOP3.LUT UR4, UR4, 0x3ffffffc, URZ, 0xc0, !UPT ;  /* 0x3ffffffc04047892 */ /* 0x000fe2000f8ec0ff */
[--C-:B------:R-:W-:Y:S01]  /*0280*/  IMAD R3, R5, UR8, R2.reuse ;  /* 0x0000000805037c24 */ /* 0x100fe2000f8e0202 */
[----:B------:R-:W4:Y:S01]  /*0290*/  LDCU UR5, c[0x0][0x39c] ;  /* 0x00007380ff0577ac */ /* 0x000f220008000800 */
[----:B------:R-:W-:-:S02]  /*02a0*/  IMAD.MOV.U32 R21, RZ, RZ, R2 ;  /* 0x000000ffff157224 */ /* 0x000fc400078e0002 */
[--C-:B-1----:R-:W-:Y:S02]  /*02b0*/  IMAD R24, R15, UR9, R4.reuse ;  /* 0x000000090f187c24 */ /* 0x102fe4000f8e0204 */
[--C-:B------:R-:W-:Y:S02]  /*02c0*/  IMAD R26, R17, UR9, R4.reuse ;  /* 0x00000009111a7c24 */ /* 0x100fe4000f8e0204 */
[--C-:B------:R-:W-:Y:S01]  /*02d0*/  IMAD R22, R19, UR9, R4.reuse ;  /* 0x0000000913167c24 */ /* 0x100fe2000f8e0204 */
[----:B--2---:R-:W-:Y:S01]  /*02e0*/  ISETP.GE.AND P1, PT, R5, UR6, PT ;  /* 0x0000000605007c0c */ /* 0x004fe2000bf26270 */
[----:B------:R-:W-:Y:S01]  /*02f0*/  IMAD R20, R0, UR9, R4 ;  /* 0x0000000900147c24 */ /* 0x000fe2000f8e0204 */
[----:B------:R-:W-:-:S12]  /*0300*/  UIADD3 UR6, UPT, UPT, -UR4, URZ, URZ ;  /* 0x000000ff04067290 */ /* 0x000fd8000fffe1ff */
.L_x_2:
[----:B0-----:R-:W-:Y:S01]  /*0310*/  ISETP.GE.AND P0, PT, R4, R11, PT ;  /* 0x0000000b0400720c */ /* 0x001fe20003f06270 */
[----:B----4-:R-:W-:Y:S01]  /*0320*/  UMOV UR8, UR5 ;  /* 0x0000000500087c82 */ /* 0x010fe20008000000 */
[----:B------:R-:W-:Y:S01]  /*0330*/  HFMA2 R25, -RZ, RZ, 0, 0 ;  /* 0x00000000ff197431 */ /* 0x000fe200000001ff */
[----:B------:R-:W-:Y:S01]  /*0340*/  ISETP.GE.OR P2, PT, R21, UR8, P1 ;  /* 0x0000000815007c0c */ /* 0x000fe20008f46670 */
[----:B------:R-:W-:Y:S01]  /*0350*/  IMAD.MOV.U32 R27, RZ, RZ, RZ ;  /* 0x000000ffff1b7224 */ /* 0x000fe200078e00ff */
[----:B------:R-:W-:Y:S01]  /*0360*/  ISETP.GE.OR P3, PT, R10, UR8, P0 ;  /* 0x000000080a007c0c */ /* 0x000fe20008766670 */
[----:B---3--:R-:W-:-:S10]  /*0370*/  IMAD.WIDE R14, R3, 0x4, R12 ;  /* 0x00000004030e7825 */ /* 0x008fd400078e020c */
[----:B------:R-:W2:Y:S02]  /*0380*/  @!P2 LDG.E R25, desc[UR10][R14.64] ;  /* 0x0000000a0e19a981 */ /* 0x000ea4000c1e1900 */
[----:B------:R-:W0:Y:S02]  /*0390*/  @!P3 LDC.64 R18, c[0x0][0x388] ;  /* 0x0000e200ff12bb82 */ /* 0x000e240000000a00 */
[----:B0-----:R-:W-:-:S05]  /*03a0*/  @!P3 IMAD.WIDE R18, R20, 0x4, R18 ;  /* 0x000000041412b825 */ /* 0x001fca00078e0212 */
[----:B------:R0:W3:Y:S02]  /*03b0*/  @!P3 LDG.E R27, desc[UR10][R18.64] ;  /* 0x0000000a121bb981 */ /* 0x0000e4000c1e1900 */
[----:B0-----:R-:W-:-:S05]  /*03c0*/  VIADD R18, R10, 0x2 ;  /* 0x000000020a127836 */ /* 0x001fca0000000000 */
[----:B------:R-:W-:-:S13]  /*03d0*/  ISETP.GE.OR P3, PT, R18, UR8, P0 ;  /* 0x0000000812007c0c */ /* 0x000fda0008766670 */
[----:B------:R-:W0:Y:S02]  /*03e0*/  @!P3 LDC.64 R18, c[0x0][0x388] ;  /* 0x0000e200ff12bb82 */ /* 0x000e240000000a00 */
[----:B0-----:R-:W-:Y:S01]  /*03f0*/  @!P3 IMAD.WIDE R18, R22, 0x4, R18 ;  /* 0x000000041612b825 */ /* 0x001fe200078e0212 */
[----:B--2---:R-:W-:Y:S04]  /*0400*/  STS [R6], R25 ;  /* 0x0000001906007388 */ /* 0x004fe80000000800 */
[----:B---3--:R-:W-:Y:S01]  /*0410*/  STS [R8], R27 ;  /* 0x0000001b08007388 */ /* 0x008fe20000000800 */
[----:B------:R-:W-:Y:S06]  /*0420*/  BAR.SYNC.DEFER_BLOCKING 0x0 ;  /* 0x0000000000007b1d */ /* 0x000fec0000010000 */
[----:B------:R-:W-:Y:S04]  /*0430*/  LDS R29, [R9] ;  /* 0x00000000091d7984 */ /* 0x000fe80000000800 */
[----:B------:R-:W0:Y:S04]  /*0440*/  LDS.64 R16, [R7] ;  /* 0x0000000007107984 */ /* 0x000e280000000a00 */
[----:B------:R-:W1:Y:S01]  /*0450*/  LDS R28, [R9+0x8] ;  /* 0x00000800091c7984 */ /* 0x000e620000000800 */
[----:B0-----:R-:W-:Y:S01]  /*0460*/  IMAD R16, R16, R29, R23 ;  /* 0x0000001d10107224 */ /* 0x001fe200078e0217 */
[----:B------:R-:W-:Y:S01]  /*0470*/  IADD3 R23, PT, PT, R21, 0x2, RZ ;  /* 0x0000000215177810 */ /* 0x000fe20007ffe0ff */
[----:B------:R-:W-:Y:S03]  /*0480*/  BAR.SYNC.DEFER_BLOCKING 0x0 ;  /* 0x0000000000007b1d */ /* 0x000fe60000010000 */
[----:B------:R-:W-:Y:S01]  /*0490*/  ISETP.GE.OR P2, PT, R23, UR8, P1 ;  /* 0x0000000817007c0c */ /* 0x000fe20008f46670 */
[----:B-1----:R-:W-:Y:S01]  /*04a0*/  IMAD R25, R28, R17, R16 ;  /* 0x000000111c197224 */ /* 0x002fe200078e0210 */
[----:B------:R-:W-:-:S11]  /*04b0*/  CS2R R28, SRZ ;  /* 0x00000000001c7805 */ /* 0x000fd6000001ff00 */
[----:B------:R-:W2:Y:S04]  /*04c0*/  @!P2 LDG.E R29, desc[UR10][R14.64+0x8] ;  /* 0x0000080a0e1da981 */ /* 0x000ea8000c1e1900 */
[----:B------:R-:W3:Y:S01]  /*04d0*/  @!P3 LDG.E R28, desc[UR10][R18.64] ;  /* 0x0000000a121cb981 */ /* 0x000ee2000c1e1900 */
[----:B------:R-:W-:-:S05]  /*04e0*/  VIADD R16, R21, 0x4 ;  /* 0x0000000415107836 */ /* 0x000fca0000000000 */
[----:B------:R-:W-:Y:S02]  /*04f0*/  ISETP.GE.OR P2, PT, R16, UR8, P1 ;  /* 0x0000000810007c0c */ /* 0x000fe40008f46670 */
[----:B------:R-:W-:Y:S01]  /*0500*/  MOV R27, RZ ;  /* 0x000000ff001b7202 */ /* 0x000fe20000000f00 */
[----:B--2---:R-:W-:Y:S04]  /*0510*/  STS [R6], R29 ;  /* 0x0000001d06007388 */ /* 0x004fe80000000800 */
[----:B---3--:R-:W-:Y:S01]  /*0520*/  STS [R8], R28 ;  /* 0x0000001c08007388 */ /* 0x008fe20000000800 */
[----:B------:R-:W-:Y:S06]  /*0530*/  BAR.SYNC.DEFER_BLOCKING 0x0 ;  /* 0x0000000000007b1d */ /* 0x000fec0000010000 */
[----:B------:R-:W-:Y:S04]  /*0540*/  LDS R18, [R9] ;  /* 0x0000000009127984 */ /* 0x000fe80000000800 */
[----:B------:R-:W0:Y:S04]  /*0550*/  LDS.64 R16, [R7] ;  /* 0x0000000007107984 */ /* 0x000e280000000a00 */
[----:B------:R-:W1:Y:S01]  /*0560*/  LDS R23, [R9+0x8] ;  /* 0x0000080009177984 */ /* 0x000e620000000800 */
[----:B------:R-:W-:Y:S06]  /*0570*/  BAR.SYNC.DEFER_BLOCKING 0x0 ;  /* 0x0000000000007b1d */ /* 0x000fec0000010000 */
[----:B------:R-:W2:Y:S01]  /*0580*/  @!P2 LDG.E R27, desc[UR10][R14.64+0x10] ;  /* 0x0000100a0e1ba981 */ /* 0x000ea2000c1e1900 */
[----:B0-----:R-:W-:Y:S01]  /*0590*/  IMAD R16, R16, R18, R25 ;  /* 0x0000001210107224 */ /* 0x001fe200078e0219 */
[----:B------:R-:W-:-:S04]  /*05a0*/  IADD3 R18, PT, PT, R10, 0x4, RZ ;  /* 0x000000040a127810 */ /* 0x000fc80007ffe0ff */
[----:B------:R-:W-:-:S13]  /*05b0*/  ISETP.GE.OR P2, PT, R18, UR8, P0 ;  /* 0x0000000812007c0c */ /* 0x000fda0008746670 */
[----:B------:R-:W0:Y:S02]  /*05c0*/  @!P2 LDC.64 R18, c[0x0][0x388] ;  /* 0x0000e200ff12ab82 */ /* 0x000e240000000a00 */
[----:B0-----:R-:W-:-:S04]  /*05d0*/  @!P2 IMAD.WIDE R28, R26, 0x4, R18 ;  /* 0x000000041a1ca825 */ /* 0x001fc800078e0212 */
[----:B------:R-:W-:-:S06]  /*05e0*/  IMAD.MOV.U32 R19, RZ, RZ, RZ ;  /* 0x000000ffff137224 */ /* 0x000fcc00078e00ff */
[----:B------:R0:W3:Y:S01]  /*05f0*/  @!P2 LDG.E R19, desc[UR10][R28.64] ;  /* 0x0000000a1c13a981 */ /* 0x0000e2000c1e1900 */
[----:B-1----:R-:W-:Y:S01]  /*0600*/  IMAD R23, R23, R17, R16 ;  /* 0x0000001117177224 */ /* 0x002fe200078e0210 */
[----:B------:R-:W-:-:S04]  /*0610*/  IADD3 R16, PT, PT, R10, 0x6, RZ ;  /* 0x000000060a107810 */ /* 0x000fc80007ffe0ff */
[----:B------:R-:W-:Y:S02]  /*0620*/  ISETP.GE.OR P0, PT, R16, UR8, P0 ;  /* 0x0000000810007c0c */ /* 0x000fe40008706670 */
[----:B------:R-:W-:-:S04]  /*0630*/  IADD3 R16, PT, PT, R21, 0x6, RZ ;  /* 0x0000000615107810 */ /* 0x000fc80007ffe0ff */
[----:B------:R-:W-:-:S07]  /*0640*/  ISETP.GE.OR P2, PT, R16, UR8, P1 ;  /* 0x0000000810007c0c */ /* 0x000fce0008f46670 */
[----:B------:R-:W0:Y:S02]  /*0650*/  @!P0 LDC.64 R16, c[0x0][0x388] ;  /* 0x0000e200ff108b82 */ /* 0x000e240000000a00 */
[----:B0-----:R-:W-:Y:S01]  /*0660*/  @!P0 IMAD.WIDE R28, R24, 0x4, R16 ;  /* 0x00000004181c8825 */ /* 0x001fe200078e0210 */
[----:B--2---:R0:W-:Y:S04]  /*0670*/  STS [R6], R27 ;  /* 0x0000001b06007388 */ /* 0x0041e80000000800 */
[----:B---3--:R-:W-:Y:S01]  /*0680*/  STS [R8], R19 ;  /* 0x0000001308007388 */ /* 0x008fe20000000800 */
[----:B------:R-:W-:Y:S06]  /*0690*/  BAR.SYNC.DEFER_BLOCKING 0x0 ;  /* 0x0000000000007b1d */ /* 0x000fec0000010000 */
[----:B------:R-:W-:Y:S04]  /*06a0*/  LDS R25, [R9] ;  /* 0x0000000009197984 */ /* 0x000fe80000000800 */
[----:B------:R-:W1:Y:S01]  /*06b0*/  LDS.64 R18, [R7] ;  /* 0x0000000007127984 */ /* 0x000e620000000a00 */
[----:B0-----:R-:W-:-:S02]  /*06c0*/  HFMA2 R27, -RZ, RZ, 0, 0 ;  /* 0x00000000ff1b7431 */ /* 0x001fc400000001ff */
[----:B-1----:R-:W-:Y:S02]  /*06d0*/  IMAD R18, R18, R25, R23 ;  /* 0x0000001912127224 */ /* 0x002fe400078e0217 */
[----:B------:R-:W0:Y:S01]  /*06e0*/  LDS R23, [R9+0x8] ;  /* 0x0000080009177984 */ /* 0x000e220000000800 */
[----:B------:R-:W-:Y:S01]  /*06f0*/  BAR.SYNC.DEFER_BLOCKING 0x0 ;  /* 0x0000000000007b1d */ /* 0x000fe20000010000 */
[----:B------:R-:W-:-:S06]  /*0700*/  IMAD.MOV.U32 R25, RZ, RZ, RZ ;  /* 0x000000ffff197224 */ /* 0x000fcc00078e00ff */
[----:B------:R-:W2:Y:S04]  /*0710*/  @!P2 LDG.E R25, desc[UR10][R14.64+0x18] ;  /* 0x0000180a0e19a981 */ /* 0x000ea8000c1e1900 */
[----:B------:R-:W3:Y:S01]  /*0720*/  @!P0 LDG.E R27, desc[UR10][R28.64] ;  /* 0x0000000a1c1b8981 */ /* 0x000ee2000c1e1900 */
[----:B------:R-:W-:-:S04]  /*0730*/  UIADD3 UR6, UPT, UPT, UR6, 0x4, URZ ;  /* 0x0000000406067890 */ /* 0x000fc8000fffe0ff */
[----:B------:R-:W-:Y:S01]  /*0740*/  UISETP.NE.AND UP0, UPT, UR6, URZ, UPT ;  /* 0x000000ff0600728c */ /* 0x000fe2000bf05270 */
[----:B0-----:R-:W-:Y:S01]  /*0750*/  IMAD R18, R23, R19, R18 ;  /* 0x0000001317127224 */ /* 0x001fe200078e0212 */
[----:B------:R-:W-:Y:S01]  /*0760*/  IADD3 R3, PT, PT, R3, 0x8, RZ ;  /* 0x0000000803037810 */ /* 0x000fe20007ffe0ff */
[----:B------:R-:W-:Y:S01]  /*0770*/  VIADD R10, R10, 0x8 ;  /* 0x000000080a0a7836 */ /* 0x000fe20000000000 */
[----:B------:R-:W-:Y:S01]  /*0780*/  IADD3 R21, PT, PT, R21, 0x8, RZ ;  /* 0x0000000815157810 */ /* 0x000fe20007ffe0ff */
[C---:B------:R-:W-:Y:S01]  /*0790*/  IMAD R22, R11.reuse, 0x8, R22 ;  /* 0x000000080b167824 */ /* 0x040fe200078e0216 */
[C---:B------:R-:W-:Y:S02]  /*07a0*/  LEA R20, R11.reuse, R20, 0x3 ;  /* 0x000000140b147211 */ /* 0x040fe400078e18ff */
[C---:B------:R-:W-:Y:S02]  /*07b0*/  LEA R26, R11.reuse, R26, 0x3 ;  /* 0x0000001a0b1a7211 */ /* 0x040fe400078e18ff */
[----:B------:R-:W-:Y:S01]  /*07c0*/  LEA R24, R11, R24, 0x3 ;  /* 0x000000180b187211 */ /* 0x000fe200078e18ff */
[----:B--2---:R-:W-:Y:S04]  /*07d0*/  STS [R6], R25 ;  /* 0x0000001906007388 */ /* 0x004fe80000000800 */
[----:B---3--:R-:W-:Y:S01]  /*07e0*/  STS [R8], R27 ;  /* 0x0000001b08007388 */ /* 0x008fe20000000800 */
[----:B------:R-:W-:Y:S06]  /*07f0*/  BAR.SYNC.DEFER_BLOCKING 0x0 ;  /* 0x0000000000007b1d */ /* 0x000fec0000010000 */
[----:B------:R-:W-:Y:S04]  /*0800*/  LDS R15, [R9] ;  /* 0x00000000090f7984 */ /* 0x000fe80000000800 */
[----:B------:R-:W0:Y:S04]  /*0810*/  LDS.64 R16, [R7] ;  /* 0x0000000007107984 */ /* 0x000e280000000a00 */
[----:B------:R-:W1:Y:S01]  /*0820*/  LDS R14, [R9+0x8] ;  /* 0x00000800090e7984 */ /* 0x000e620000000800 */
[----:B0-----:R-:W-:-:S04]  /*0830*/  IMAD R16, R16, R15, R18 ;  /* 0x0000000f10107224 */ /* 0x001fc800078e0212 */
[----:B-1----:R-:W-:Y:S01]  /*0840*/  IMAD R23, R14, R17, R16 ;  /* 0x000000110e177224 */ /* 0x002fe200078e0210 */
[----:B------:R-:W-:Y:S06]  /*0850*/  BAR.SYNC.DEFER_BLOCKING 0x0 ;  /* 0x0000000000007b1d */ /* 0x000fec0000010000 */
[----:B------:R-:W-:Y:S05]  /*0860*/  BRA.U UP0, `(.L_x_2) ;  /* 0xfffffff900a87547 */ /* 0x000fea000b83ffff */
[----:B------:R-:W-:-:S07]  /*0870*/  IMAD.U32 R3, RZ, RZ, UR4 ;  /* 0x00000004ff037e24 */ /* 0x000fce000f8e00ff */
.L_x_1:
[----:B------:R-:W-:-:S09]  /*0880*/  UISETP.NE.AND UP0, UPT, UR7, URZ, UPT ;  /* 0x000000ff0700728c */ /* 0x000fd2000bf05270 */
[----:B------:R-:W-:Y:S05]  /*0890*/  BRA.U !UP0, `(.L_x_0) ;  /* 0x0000000108907547 */ /* 0x000fea000b800000 */
[----:B------:R-:W0:Y:S01]  /*08a0*/  LDC R17, c[0x0][0x3a0] ;  /* 0x0000e800ff117b82 */ /* 0x000e220000000800 */
[----:B------:R-:W1:Y:S01]  /*08b0*/  LDCU UR4, c[0x0][0x3a0] ;  /* 0x00007400ff0477ac */ /* 0x000e620008000800 */
[C---:B------:R-:W-:Y:S02]  /*08c0*/  LEA R19, R3.reuse, R0, 0x1 ;  /* 0x0000000003137211 */ /* 0x040fe400078e08ff */
[----:B------:R-:W-:Y:S01]  /*08d0*/  LEA R16, R3, R2, 0x1 ;  /* 0x0000000203107211 */ /* 0x000fe200078e08ff */
[----:B------:R-:W2:Y:S03]  /*08e0*/  LDCU.64 UR12, c[0x0][0x398] ;  /* 0x00007300ff0c77ac */ /* 0x000ea60008000a00 */
[----:B------:R-:W3:Y:S01]  /*08f0*/  LDC.64 R10, c[0x0][0x380] ;  /* 0x0000e000ff0a7b82 */ /* 0x000ee20000000a00 */
[----:B------:R-:W-:Y:S01]  /*0900*/  IMAD R21, R5, UR8, R16 ;  /* 0x0000000805157c24 */ /* 0x000fe2000f8e0210 */
[----:B------:R-:W-:Y:S01]  /*0910*/  UIADD3 UR7, UPT, UPT, -UR7, URZ, URZ ;  /* 0x000000ff07077290 */ /* 0x000fe2000fffe1ff */
[----:B-1----:R-:W-:-:S11]  /*0920*/  IMAD R0, R19, UR4, R4 ;  /* 0x0000000413007c24 */ /* 0x002fd6000f8e0204 */
.L_x_3:
[----:B--2---:R-:W-:Y:S01]  /*0930*/  ISETP.GE.AND P0, PT, R19, UR13, PT ;  /* 0x0000000d13007c0c */ /* 0x004fe2000bf06270 */
[----:B------:R-:W-:Y:S01]  /*0940*/  IMAD.MOV.U32 R25, RZ, RZ, RZ ;  /* 0x000000ffff197224 */ /* 0x000fe200078e00ff */
[----:B------:R-:W-:Y:S01]  /*0950*/  MOV R27, RZ ;  /* 0x000000ff001b7202 */ /* 0x000fe20000000f00 */
[----:B---3--:R-:W-:Y:S01]  /*0960*/  IMAD.WIDE R2, R21, 0x4, R10 ;  /* 0x0000000415027825 */ /* 0x008fe200078e020a */
[----:B0-----:R-:W-:Y:S02]  /*0970*/  ISETP.GE.OR P1, PT, R4, R17, P0 ;  /* 0x000000110400720c */ /* 0x001fe40000726670 */
[----:B------:R-:W-:-:S04]  /*0980*/  ISETP.GE.AND P0, PT, R16, UR13, PT ;  /* 0x0000000d10007c0c */ /* 0x000fc8000bf06270 */
[----:B------:R-:W-:-:S07]  /*0990*/  ISETP.GE.OR P0, PT, R5, UR12, P0 ;  /* 0x0000000c05007c0c */ /* 0x000fce0008706670 */
[----:B------:R-:W0:Y:S06]  /*09a0*/  @!P1 LDC.64 R12, c[0x0][0x388] ;  /* 0x0000e200ff0c9b82 */ /* 0x000e2c0000000a00 */
[----:B------:R-:W2:Y:S01]  /*09b0*/  @!P0 LDG.E R25, desc[UR10][R2.64] ;  /* 0x0000000a02198981 */ /* 0x000ea2000c1e1900 */
[----:B0-----:R-:W-:-:S05]  /*09c0*/  @!P1 IMAD.WIDE R12, R0, 0x4, R12 ;  /* 0x00000004000c9825 */ /* 0x001fca00078e020c */
[----:B------:R-:W3:Y:S01]  /*09d0*/  @!P1 LDG.E R27, desc[UR10][R12.64] ;  /* 0x0000000a0c1b9981 */ /* 0x000ee2000c1e1900 */
[----:B------:R-:W-:-:S04]  /*09e0*/  UIADD3 UR7, UPT, UPT, UR7, 0x1, URZ ;  /* 0x0000000107077890 */ /* 0x000fc8000fffe0ff */
[----:B------:R-:W-:Y:S01]  /*09f0*/  UISETP.NE.AND UP0, UPT, UR7, URZ, UPT ;  /* 0x000000ff0700728c */ /* 0x000fe2000bf05270 */
[----:B------:R-:W-:Y:S01]  /*0a00*/  IADD3 R19, PT, PT, R19, 0x2, RZ ;  /* 0x0000000213137810 */ /* 0x000fe20007ffe0ff */
[----:B------:R-:W-:Y:S01]  /*0a10*/  VIADD R21, R21, 0x2 ;  /* 0x0000000215157836 */ /* 0x000fe20000000000 */
[----:B------:R-:W-:Y:S02]  /*0a20*/  IADD3 R16, PT, PT, R16, 0x2, RZ ;  /* 0x0000000210107810 */ /* 0x000fe40007ffe0ff */
        /* <DEDUP_REMOVED lines=11> */
.L_x_0:
[----:B------:R-:W0:Y:S01]  /*0ae0*/  LDCU UR4, c[0x0][0x3a0] ;  /* 0x00007400ff0477ac */ /* 0x000e220008000800 */
[----:B------:R-:W1:Y:S01]  /*0af0*/  LDCU UR5, c[0x0][0x398] ;  /* 0x00007300ff0577ac */ /* 0x000e620008000800 */
[----:B0-----:R-:W-:-:S04]  /*0b00*/  ISETP.GE.AND P0, PT, R4, UR4, PT ;  /* 0x0000000404007c0c */ /* 0x001fc8000bf06270 */
[----:B-1----:R-:W-:-:S13]  /*0b10*/  ISETP.GE.OR P0, PT, R5, UR5, P0 ;  /* 0x0000000505007c0c */ /* 0x002fda0008706670 */
[----:B------:R-:W-:Y:S05]  /*0b20*/  @P0 EXIT ;  /* 0x000000000000094d */ /* 0x000fea0003800000 */
[----:B------:R-:W0:Y:S01]  /*0b30*/  LDC.64 R2, c[0x0][0x390] ;  /* 0x0000e400ff027b82 */ /* 0x000e220000000a00 */
[----:B------:R-:W-:-:S04]  /*0b40*/  IMAD R5, R5, UR4, R4 ;  /* 0x0000000405057c24 */ /* 0x000fc8000f8e0204 */
[----:B0-----:R-:W-:-:S05]  /*0b50*/  IMAD.WIDE R2, R5, 0x4, R2 ;  /* 0x0000000405027825 */ /* 0x001fca00078e0202 */
[----:B------:R-:W-:Y:S01]  /*0b60*/  STG.E desc[UR10][R2.64], R23 ;  /* 0x0000001702007986 */ /* 0x000fe2000c10190a */
[----:B------:R-:W-:Y:S05]  /*0b70*/  EXIT ;  /* 0x000000000000794d */ /* 0x000fea0003800000 */
.L_x_4:
[----:B------:R-:W-:-:S00]  /*0b80*/  BRA `(.L_x_4) ;  /* 0xfffffffc00fc7947 */ /* 0x000fc0000383ffff */
[----:B------:R-:W-:-:S00]  /*0b90*/  NOP ;  /* 0x0000000000007918 */ /* 0x000fc00000000000 */
        /* <DEDUP_REMOVED lines=14> */
.L_x_5:


//--------------------- .nv.shared._Z13matmul_sharedPiS_S_iii --------------------------
	.section	.nv.shared._Z13matmul_sharedPiS_S_iii,"aw",@nobits
	.sectionflags	@""
	.align	4
.nv.shared._Z13matmul_sharedPiS_S_iii:
	.zero		1056


//--------------------- .nv.shared.reserved.0     --------------------------
	.section	.nv.shared.reserved.0,"aw",@nobits
	.weak		__nv_reservedSMEM_offset_0_alias
	.size		__nv_reservedSMEM_offset_0_alias, 0, 64
	.other		__nv_reservedSMEM_offset_0_alias,@"STO_CUDA_RESERVED_SHARED STV_DEFAULT"
__nv_reservedSMEM_offset_0_alias:
	.zero		0
	.zero		64


//--------------------- .nv.constant0._Z13matmul_sharedPiS_S_iii --------------------------
	.section	.nv.constant0._Z13matmul_sharedPiS_S_iii,"a",@progbits
	.sectionflags	@""
	.align	4
.nv.constant0._Z13matmul_sharedPiS_S_iii:
	.zero		932


//--------------------- SYMBOLS --------------------------

	.type		.nv.reservedSmem.offset0,@object
	.size		.nv.reservedSmem.offset0,0x4
	.type		.nv.reservedSmem.cap,@object
	.size		.nv.reservedSmem.cap,0x4
